	.headerflags	@"EF_CUDA_TEXMODE_UNIFIED EF_CUDA_64BIT_ADDRESS EF_CUDA_ACCELERATORS EF_CUDA_SM90 EF_CUDA_VIRTUAL_SM(EF_CUDA_SM90)"
	.elftype	@"ET_EXEC"


//--------------------- .nv.info                  --------------------------
	.section	.nv.info,"",@"SHT_CUDA_INFO"
	.align	4


	//----- nvinfo : EIATTR_REGCOUNT
	.align		4
        /*0000*/ 	.byte	0x04, 0x2f
        /*0002*/ 	.short	(.L_1 - .L_0)
	.align		4
.L_0:
        /*0004*/ 	.word	index@(triton_poi_fused__native_batch_norm_legit_no_training_max_pool2d_with_indices_relu_13)
        /*0008*/ 	.word	0x00000022


	//----- nvinfo : EIATTR_MIN_STACK_SIZE
	.align		4
.L_1:
        /*000c*/ 	.byte	0x04, 0x12
        /*000e*/ 	.short	(.L_3 - .L_2)
	.align		4
.L_2:
        /*0010*/ 	.word	index@(triton_poi_fused__native_batch_norm_legit_no_training_max_pool2d_with_indices_relu_13)
        /*0014*/ 	.word	0x00000000


	//----- nvinfo : EIATTR_FRAME_SIZE
	.align		4
.L_3:
        /*0018*/ 	.byte	0x04, 0x11
        /*001a*/ 	.short	(.L_5 - .L_4)
	.align		4
.L_4:
        /*001c*/ 	.word	index@(triton_poi_fused__native_batch_norm_legit_no_training_max_pool2d_with_indices_relu_13)
        /*0020*/ 	.word	0x00000000


	//----- nvinfo : EIATTR_MIN_STACK_SIZE
	.align		4
.L_5:
        /*0024*/ 	.byte	0x04, 0x12
        /*0026*/ 	.short	(.L_7 - .L_6)
	.align		4
.L_6:
        /*0028*/ 	.word	index@(triton_poi_fused__native_batch_norm_legit_no_training_max_pool2d_with_indices_relu_13)
        /*002c*/ 	.word	0x00000000
.L_7:


//--------------------- .nv.info.triton_poi_fused__native_batch_norm_legit_no_training_max_pool2d_with_indices_relu_13 --------------------------
	.section	.nv.info.triton_poi_fused__native_batch_norm_legit_no_training_max_pool2d_with_indices_relu_13,"",@"SHT_CUDA_INFO"
	.sectionflags	@""
	.align	4


	//----- nvinfo : EIATTR_CUDA_API_VERSION
	.align		4
        /*0000*/ 	.byte	0x04, 0x37
        /*0002*/ 	.short	(.L_9 - .L_8)
.L_8:
        /*0004*/ 	.word	0x0000007c


	//----- nvinfo : EIATTR_KPARAM_INFO
	.align		4
.L_9:
        /*0008*/ 	.byte	0x04, 0x17
        /*000a*/ 	.short	(.L_11 - .L_10)
.L_10:
        /*000c*/ 	.word	0x00000000
        /*0010*/ 	.short	0x0002
        /*0012*/ 	.short	0x0010
        /*0014*/ 	.byte	0x00, 0xf0, 0x11, 0x00


	//----- nvinfo : EIATTR_KPARAM_INFO
	.align		4
.L_11:
        /*0018*/ 	.byte	0x04, 0x17
        /*001a*/ 	.short	(.L_13 - .L_12)
.L_12:
        /*001c*/ 	.word	0x00000000
        /*0020*/ 	.short	0x0001
        /*0022*/ 	.short	0x0008
        /*0024*/ 	.byte	0x00, 0xf4, 0x21, 0x00


	//----- nvinfo : EIATTR_KPARAM_INFO
	.align		4
.L_13:
        /*0028*/ 	.byte	0x04, 0x17
        /*002a*/ 	.short	(.L_15 - .L_14)
.L_14:
        /*002c*/ 	.word	0x00000000
        /*0030*/ 	.short	0x0000
        /*0032*/ 	.short	0x0000
        /*0034*/ 	.byte	0x00, 0xf4, 0x21, 0x00


	//----- nvinfo : EIATTR_SPARSE_MMA_MASK
	.align		4
.L_15:
        /*0038*/ 	.byte	0x03, 0x50
        /*003a*/ 	.short	0x0000


	//----- nvinfo : EIATTR_MAXREG_COUNT
	.align		4
        /*003c*/ 	.byte	0x03, 0x1b
        /*003e*/ 	.short	0x00ff


	//----- nvinfo : EIATTR_EXIT_INSTR_OFFSETS
	.align		4
        /*0040*/ 	.byte	0x04, 0x1c
        /*0042*/ 	.short	(.L_17 - .L_16)


	//   ....[0]....
.L_16:
        /*0044*/ 	.word	0x00001560


	//   ....[1]....
        /*0048*/ 	.word	0x00001580


	//----- nvinfo : EIATTR_REQNTID
	.align		4
.L_17:
        /*004c*/ 	.byte	0x04, 0x10
        /*004e*/ 	.short	(.L_19 - .L_18)
.L_18:
        /*0050*/ 	.word	0x00000080
        /*0054*/ 	.word	0x00000001
        /*0058*/ 	.word	0x00000001


	//----- nvinfo : EIATTR_CBANK_PARAM_SIZE
	.align		4
.L_19:
        /*005c*/ 	.byte	0x03, 0x19
        /*005e*/ 	.short	0x0014


	//----- nvinfo : EIATTR_PARAM_CBANK
	.align		4
        /*0060*/ 	.byte	0x04, 0x0a
        /*0062*/ 	.short	(.L_21 - .L_20)
	.align		4
.L_20:
        /*0064*/ 	.word	index@(.nv.constant0.triton_poi_fused__native_batch_norm_legit_no_training_max_pool2d_with_indices_relu_13)
        /*0068*/ 	.short	0x0210
        /*006a*/ 	.short	0x0014


	//----- nvinfo : EIATTR_SW_WAR
	.align		4
.L_21:
        /*006c*/ 	.byte	0x04, 0x36
        /*006e*/ 	.short	(.L_23 - .L_22)
.L_22:
        /*0070*/ 	.word	0x00000008
.L_23:


//--------------------- .nv.callgraph             --------------------------
	.section	.nv.callgraph,"",@"SHT_CUDA_CALLGRAPH"
	.align	4
	.sectionentsize	8
	.align		4
        /*0000*/ 	.word	0x00000000
	.align		4
        /*0004*/ 	.word	0xffffffff
	.align		4
        /*0008*/ 	.word	0x00000000
	.align		4
        /*000c*/ 	.word	0xfffffffe
	.align		4
        /*0010*/ 	.word	0x00000000
	.align		4
        /*0014*/ 	.word	0xfffffffd
	.align		4
        /*0018*/ 	.word	0x00000000
	.align		4
        /*001c*/ 	.word	0xfffffffc


//--------------------- .text.triton_poi_fused__native_batch_norm_legit_no_training_max_pool2d_with_indices_relu_13 --------------------------
	.section	.text.triton_poi_fused__native_batch_norm_legit_no_training_max_pool2d_with_indices_relu_13,"ax",@progbits
	.align	128
        .global         triton_poi_fused__native_batch_norm_legit_no_training_max_pool2d_with_indices_relu_13
        .type           triton_poi_fused__native_batch_norm_legit_no_training_max_pool2d_with_indices_relu_13,@function
        .size           triton_poi_fused__native_batch_norm_legit_no_training_max_pool2d_with_indices_relu_13,(.L_x_1 - triton_poi_fused__native_batch_norm_legit_no_training_max_pool2d_with_indices_relu_13)
        .other          triton_poi_fused__native_batch_norm_legit_no_training_max_pool2d_with_indices_relu_13,@"STO_CUDA_ENTRY STV_DEFAULT"
triton_poi_fused__native_batch_norm_legit_no_training_max_pool2d_with_indices_relu_13:
.text.triton_poi_fused__native_batch_norm_legit_no_training_max_pool2d_with_indices_relu_13:
[----:B------:R-:W0:Y:S02]  /*0000*/  LDC R1, c[0x0][0x28] ;  /* 0x00000a00ff017b82 */ /* 0x000e240000000800 */
[----:B------:R-:W1:Y:S01]  /*0010*/  S2R R0, SR_TID.X ;  /* 0x0000000000007919 */ /* 0x000e620000002100 */
[----:B------:R-:W-:Y:S01]  /*0020*/  IMAD.MOV.U32 R2, RZ, RZ, RZ ;  /* 0x000000ffff027224 */ /* 0x000fe200078e00ff */
[----:B------:R-:W2:Y:S01]  /*0030*/  LDC.64 R24, c[0x0][0x210] ;  /* 0x00008400ff187b82 */ /* 0x000ea20000000a00 */
[----:B------:R-:W-:Y:S01]  /*0040*/  CS2R R20, SRZ ;  /* 0x0000000000147805 */ /* 0x000fe2000001ff00 */
[----:B------:R-:W3:Y:S01]  /*0050*/  S2R R3, SR_CTAID.X ;  /* 0x0000000000037919 */ /* 0x000ee20000002500 */
[----:B------:R-:W-:Y:S01]  /*0060*/  CS2R R22, SRZ ;  /* 0x0000000000167805 */ /* 0x000fe2000001ff00 */
[----:B------:R-:W-:Y:S01]  /*0070*/  ULDC.64 UR4, c[0x0][0x208] ;  /* 0x0000820000047ab9 */ /* 0x000fe20000000a00 */
[----:B------:R-:W-:Y:S02]  /*0080*/  CS2R R12, SRZ ;  /* 0x00000000000c7805 */ /* 0x000fe4000001ff00 */
[----:B------:R-:W-:Y:S01]  /*0090*/  CS2R R14, SRZ ;  /* 0x00000000000e7805 */ /* 0x000fe2000001ff00 */
[----:B-1----:R-:W-:-:S05]  /*00a0*/  IMAD.SHL.U32 R0, R0, 0x4, RZ ;  /* 0x0000000400007824 */ /* 0x002fca00078e00ff */
[----:B------:R-:W-:-:S05]  /*00b0*/  LOP3.LUT R0, R0, 0x1fc, RZ, 0xc0, !PT ;  /* 0x000001fc00007812 */ /* 0x000fca00078ec0ff */
[----:B---3--:R-:W-:-:S04]  /*00c0*/  IMAD R3, R3, 0x400, R0 ;  /* 0x0000040003037824 */ /* 0x008fc800078e0200 */
[C---:B------:R-:W-:Y:S01]  /*00d0*/  IMAD.HI R4, R3.reuse, 0x2aaaaaab, RZ ;  /* 0x2aaaaaab03047827 */ /* 0x040fe200078e02ff */
[----:B------:R-:W-:-:S03]  /*00e0*/  ISETP.GE.AND P1, PT, R3, 0xe5b00, PT ;  /* 0x000e5b000300780c */ /* 0x000fc60003f26270 */
[----:B------:R-:W-:Y:S01]  /*00f0*/  IMAD.HI R6, R3, -0x63f63f63, R2 ;  /* 0x9c09c09d03067827 */ /* 0x000fe200078e0202 */
[----:B------:R-:W-:-:S03]  /*0100*/  SHF.R.U32.HI R5, RZ, 0x1f, R4 ;  /* 0x0000001fff057819 */ /* 0x000fc60000011604 */
[----:B------:R-:W-:Y:S01]  /*0110*/  IMAD.HI R0, R3, 0x23aa752b, RZ ;  /* 0x23aa752b03007827 */ /* 0x000fe200078e02ff */
[----:B------:R-:W-:Y:S02]  /*0120*/  LEA.HI.SX32 R5, R4, R5, 0x1b ;  /* 0x0000000504057211 */ /* 0x000fe400078fdaff */
[----:B------:R-:W-:Y:S01]  /*0130*/  SHF.R.U32.HI R7, RZ, 0x1f, R6 ;  /* 0x0000001fff077819 */ /* 0x000fe20000011606 */
[----:B------:R-:W-:Y:S01]  /*0140*/  IMAD.MOV.U32 R4, RZ, RZ, RZ ;  /* 0x000000ffff047224 */ /* 0x000fe200078e00ff */
[----:B------:R-:W-:Y:S02]  /*0150*/  SHF.R.U32.HI R9, RZ, 0x1f, R0 ;  /* 0x0000001fff097819 */ /* 0x000fe40000011600 */
[----:B------:R-:W-:Y:S01]  /*0160*/  LEA.HI.SX32 R7, R6, R7, 0x14 ;  /* 0x0000000706077211 */ /* 0x000fe200078fa2ff */
[----:B------:R-:W-:Y:S01]  /*0170*/  IMAD.HI R4, R5, -0x15f15f15, R4 ;  /* 0xea0ea0eb05047827 */ /* 0x000fe200078e0204 */
[----:B------:R-:W-:-:S03]  /*0180*/  LEA.HI.SX32 R9, R0, R9, 0x11 ;  /* 0x0000000900097211 */ /* 0x000fc600078f8aff */
[----:B------:R-:W-:Y:S01]  /*0190*/  IMAD.MOV.U32 R6, RZ, RZ, RZ ;  /* 0x000000ffff067224 */ /* 0x000fe200078e00ff */
[----:B------:R-:W-:Y:S01]  /*01a0*/  SHF.R.U32.HI R11, RZ, 0x1f, R4 ;  /* 0x0000001fff0b7819 */ /* 0x000fe20000011604 */
[----:B------:R-:W-:Y:S02]  /*01b0*/  IMAD R0, R5, -0xc0, R3 ;  /* 0xffffff4005007824 */ /* 0x000fe400078e0203 */
[----:B------:R-:W-:Y:S01]  /*01c0*/  IMAD.HI R2, R7, -0x15f15f15, R6 ;  /* 0xea0ea0eb07027827 */ /* 0x000fe200078e0206 */
[----:B------:R-:W-:-:S03]  /*01d0*/  LEA.HI R4, R4, R11, RZ, 0x1b ;  /* 0x0000000b04047211 */ /* 0x000fc600078fd8ff */
[----:B------:R-:W-:Y:S01]  /*01e0*/  IMAD R9, R9, 0xec4c0, R0 ;  /* 0x000ec4c009097824 */ /* 0x000fe200078e0200 */
[----:B------:R-:W-:Y:S01]  /*01f0*/  SHF.R.U32.HI R11, RZ, 0x1f, R2 ;  /* 0x0000001fff0b7819 */ /* 0x000fe20000011602 */
[----:B------:R-:W-:Y:S02]  /*0200*/  IMAD R4, R4, -0x23, R5 ;  /* 0xffffffdd04047824 */ /* 0x000fe400078e0205 */
[----:B------:R-:W-:Y:S01]  /*0210*/  VIADD R5, R3, 0x200 ;  /* 0x0000020003057836 */ /* 0x000fe20000000000 */
[----:B------:R-:W-:Y:S01]  /*0220*/  LEA.HI R11, R2, R11, RZ, 0x1b ;  /* 0x0000000b020b7211 */ /* 0x000fe200078fd8ff */
[----:B------:R-:W-:Y:S02]  /*0230*/  IMAD R9, R4, 0x180, R9 ;  /* 0x0000018004097824 */ /* 0x000fe400078e0209 */
[----:B------:R-:W-:-:S04]  /*0240*/  IMAD.HI R8, R5, 0x2aaaaaab, RZ ;  /* 0x2aaaaaab05087827 */ /* 0x000fc800078e02ff */
[----:B------:R-:W-:Y:S02]  /*0250*/  IMAD R2, R11, -0x23, R7 ;  /* 0xffffffdd0b027824 */ /* 0x000fe400078e0207 */
[----:B------:R-:W-:Y:S02]  /*0260*/  IMAD.MOV.U32 R4, RZ, RZ, RZ ;  /* 0x000000ffff047224 */ /* 0x000fe400078e00ff */
[----:B------:R-:W-:Y:S01]  /*0270*/  IMAD R2, R2, 0x6a80, R9 ;  /* 0x00006a8002027824 */ /* 0x000fe200078e0209 */
[----:B------:R-:W-:Y:S01]  /*0280*/  SHF.R.U32.HI R9, RZ, 0x1f, R8 ;  /* 0x0000001fff097819 */ /* 0x000fe20000011608 */
[----:B------:R-:W-:-:S03]  /*0290*/  IMAD.HI R0, R5, -0x63f63f63, R4 ;  /* 0x9c09c09d05007827 */ /* 0x000fc600078e0204 */
[----:B------:R-:W-:Y:S01]  /*02a0*/  LEA.HI.SX32 R9, R8, R9, 0x1b ;  /* 0x0000000908097211 */ /* 0x000fe200078fdaff */
[----:B--2---:R-:W-:Y:S01]  /*02b0*/  IMAD.WIDE R6, R2, 0x4, R24 ;  /* 0x0000000402067825 */ /* 0x004fe200078e0218 */
[----:B------:R-:W-:-:S03]  /*02c0*/  SHF.R.U32.HI R17, RZ, 0x1f, R0 ;  /* 0x0000001fff117819 */ /* 0x000fc60000011600 */
[----:B------:R-:W-:Y:S01]  /*02d0*/  VIADD R11, R2, 0xc0 ;  /* 0x000000c0020b7836 */ /* 0x000fe20000000000 */
[----:B------:R1:W2:Y:S01]  /*02e0*/  @!P1 LDG.E.128 R20, desc[UR4][R6.64] ;  /* 0x0000000406149981 */ /* 0x0002a2000c1e1d00 */
[----:B------:R-:W-:Y:S02]  /*02f0*/  IMAD.MOV.U32 R8, RZ, RZ, RZ ;  /* 0x000000ffff087224 */ /* 0x000fe400078e00ff */
[----:B------:R-:W-:-:S04]  /*0300*/  IMAD.WIDE R10, R11, 0x4, R24 ;  /* 0x000000040b0a7825 */ /* 0x000fc800078e0218 */
[----:B------:R-:W-:Y:S01]  /*0310*/  IMAD.HI R8, R9, -0x15f15f15, R8 ;  /* 0xea0ea0eb09087827 */ /* 0x000fe200078e0208 */
[----:B------:R3:W2:Y:S01]  /*0320*/  @!P1 LDG.E.128 R12, desc[UR4][R10.64] ;  /* 0x000000040a0c9981 */ /* 0x0006a2000c1e1d00 */
[----:B-1----:R-:W-:Y:S02]  /*0330*/  LEA.HI.SX32 R7, R0, R17, 0x14 ;  /* 0x0000001100077211 */ /* 0x002fe400078fa2ff */
[----:B------:R-:W-:-:S04]  /*0340*/  IMAD.HI R4, R5, 0x23aa752b, RZ ;  /* 0x23aa752b05047827 */ /* 0x000fc800078e02ff */
[----:B------:R-:W-:Y:S01]  /*0350*/  IMAD.MOV.U32 R6, RZ, RZ, RZ ;  /* 0x000000ffff067224 */ /* 0x000fe200078e00ff */
[----:B------:R-:W-:Y:S02]  /*0360*/  SHF.R.U32.HI R17, RZ, 0x1f, R8 ;  /* 0x0000001fff117819 */ /* 0x000fe40000011608 */
[----:B---3--:R-:W-:Y:S01]  /*0370*/  SHF.R.U32.HI R11, RZ, 0x1f, R4 ;  /* 0x0000001fff0b7819 */ /* 0x008fe20000011604 */
[----:B------:R-:W-:Y:S01]  /*0380*/  IMAD.HI R0, R7, -0x15f15f15, R6 ;  /* 0xea0ea0eb07007827 */ /* 0x000fe200078e0206 */
[----:B------:R-:W-:Y:S02]  /*0390*/  LEA.HI R8, R8, R17, RZ, 0x1b ;  /* 0x0000001108087211 */ /* 0x000fe400078fd8ff */
[----:B------:R-:W-:Y:S01]  /*03a0*/  LEA.HI.SX32 R11, R4, R11, 0x11 ;  /* 0x0000000b040b7211 */ /* 0x000fe200078f8aff */
[----:B------:R-:W-:Y:S01]  /*03b0*/  IMAD R4, R9, -0xc0, R5 ;  /* 0xffffff4009047824 */ /* 0x000fe200078e0205 */
[----:B------:R-:W-:Y:S01]  /*03c0*/  SHF.R.U32.HI R17, RZ, 0x1f, R0 ;  /* 0x0000001fff117819 */ /* 0x000fe20000011600 */
[----:B------:R-:W-:-:S02]  /*03d0*/  IMAD R8, R8, -0x23, R9 ;  /* 0xffffffdd08087824 */ /* 0x000fc400078e0209 */
[----:B------:R-:W-:Y:S01]  /*03e0*/  IMAD R11, R11, 0xec4c0, R4 ;  /* 0x000ec4c00b0b7824 */ /* 0x000fe200078e0204 */
[----:B------:R-:W-:-:S03]  /*03f0*/  LEA.HI R17, R0, R17, RZ, 0x1b ;  /* 0x0000001100117211 */ /* 0x000fc600078fd8ff */
[----:B------:R-:W-:Y:S02]  /*0400*/  IMAD R11, R8, 0x180, R11 ;  /* 0x00000180080b7824 */ /* 0x000fe400078e020b */
[----:B------:R-:W-:Y:S01]  /*0410*/  IMAD R0, R17, -0x23, R7 ;  /* 0xffffffdd11007824 */ /* 0x000fe200078e0207 */
[----:B------:R-:W-:-:S03]  /*0420*/  ISETP.GE.AND P0, PT, R5, 0xe5b00, PT ;  /* 0x000e5b000500780c */ /* 0x000fc60003f06270 */
[----:B------:R-:W-:Y:S01]  /*0430*/  IMAD R0, R0, 0x6a80, R11 ;  /* 0x00006a8000007824 */ /* 0x000fe200078e020b */
[----:B------:R-:W-:-:S03]  /*0440*/  CS2R R8, SRZ ;  /* 0x0000000000087805 */ /* 0x000fc6000001ff00 */
[C---:B------:R-:W-:Y:S01]  /*0450*/  VIADD R31, R0.reuse, 0xc0 ;  /* 0x000000c0001f7836 */ /* 0x040fe20000000000 */
[----:B------:R-:W-:Y:S02]  /*0460*/  CS2R R10, SRZ ;  /* 0x00000000000a7805 */ /* 0x000fe4000001ff00 */
[----:B------:R-:W-:Y:S02]  /*0470*/  CS2R R16, SRZ ;  /* 0x0000000000107805 */ /* 0x000fe4000001ff00 */
[----:B------:R-:W-:Y:S01]  /*0480*/  CS2R R18, SRZ ;  /* 0x0000000000127805 */ /* 0x000fe2000001ff00 */
[----:B------:R-:W-:-:S04]  /*0490*/  IMAD.WIDE R28, R0, 0x4, R24 ;  /* 0x00000004001c7825 */ /* 0x000fc800078e0218 */
[--C-:B------:R-:W-:Y:S01]  /*04a0*/  IMAD.WIDE R30, R31, 0x4, R24.reuse ;  /* 0x000000041f1e7825 */ /* 0x100fe200078e0218 */
[----:B------:R-:W3:Y:S04]  /*04b0*/  @!P0 LDG.E.128 R8, desc[UR4][R28.64] ;  /* 0x000000041c088981 */ /* 0x000ee8000c1e1d00 */
[----:B------:R-:W3:Y:S01]  /*04c0*/  @!P0 LDG.E.128 R16, desc[UR4][R30.64] ;  /* 0x000000041e108981 */ /* 0x000ee2000c1e1d00 */
[----:B------:R-:W-:Y:S01]  /*04d0*/  VIADD R27, R2, 0x180 ;  /* 0x00000180021b7836 */ /* 0x000fe20000000000 */
[----:B------:R-:W-:Y:S01]  /*04e0*/  CS2R R4, SRZ ;  /* 0x0000000000047805 */ /* 0x000fe2000001ff00 */
[----:B------:R-:W-:Y:S02]  /*04f0*/  IMAD.MOV.U32 R7, RZ, RZ, RZ ;  /* 0x000000ffff077224 */ /* 0x000fe400078e00ff */
[----:B------:R-:W-:-:S05]  /*0500*/  IMAD.WIDE R26, R27, 0x4, R24 ;  /* 0x000000041b1a7825 */ /* 0x000fca00078e0218 */
[----:B------:R1:W4:Y:S02]  /*0510*/  @!P1 LDG.E.128 R4, desc[UR4][R26.64] ;  /* 0x000000041a049981 */ /* 0x000324000c1e1d00 */
[----:B-1----:R-:W-:-:S04]  /*0520*/  VIADD R27, R0, 0x180 ;  /* 0x00000180001b7836 */ /* 0x002fc80000000000 */
[----:B------:R-:W-:Y:S01]  /*0530*/  IMAD.WIDE R26, R27, 0x4, R24 ;  /* 0x000000041b1a7825 */ /* 0x000fe200078e0218 */
[C---:B--2---:R-:W-:Y:S02]  /*0540*/  FSETP.GT.AND P2, PT, R12.reuse, R20, PT ;  /* 0x000000140c00720b */ /* 0x044fe40003f44000 */
[C---:B------:R-:W-:Y:S02]  /*0550*/  FSETP.GT.AND P5, PT, R13.reuse, R21, PT ;  /* 0x000000150d00720b */ /* 0x040fe40003fa4000 */
[----:B------:R-:W-:Y:S02]  /*0560*/  FSETP.NAN.AND P3, PT, R12, R12, PT ;  /* 0x0000000c0c00720b */ /* 0x000fe40003f68000 */
[----:B------:R-:W-:Y:S02]  /*0570*/  FSETP.GT.AND P4, PT, R14, R22, PT ;  /* 0x000000160e00720b */ /* 0x000fe40003f84000 */
[----:B------:R-:W-:-:S05]  /*0580*/  FSETP.NAN.AND P6, PT, R13, R13, PT ;  /* 0x0000000d0d00720b */ /* 0x000fca0003fc8000 */
[----:B------:R-:W-:Y:S02]  /*0590*/  @!P2 FSEL R12, R12, R20, P3 ;  /* 0x000000140c0ca208 */ /* 0x000fe40001800000 */
[----:B------:R-:W-:Y:S02]  /*05a0*/  FSETP.GT.AND P2, PT, R15, R23, PT ;  /* 0x000000170f00720b */ /* 0x000fe40003f44000 */
[----:B------:R-:W-:Y:S02]  /*05b0*/  @!P5 FSEL R13, R13, R21, P6 ;  /* 0x000000150d0dd208 */ /* 0x000fe40003000000 */
[----:B------:R-:W-:-:S04]  /*05c0*/  FSETP.NAN.AND P5, PT, R14, R14, PT ;  /* 0x0000000e0e00720b */ /* 0x000fc80003fa8000 */
[----:B------:R-:W-:Y:S02]  /*05d0*/  @!P4 FSEL R14, R14, R22, P5 ;  /* 0x000000160e0ec208 */ /* 0x000fe40002800000 */
[C---:B------:R-:W-:Y:S02]  /*05e0*/  FSETP.NAN.AND P4, PT, R15.reuse, R15, PT ;  /* 0x0000000f0f00720b */ /* 0x040fe40003f88000 */
[----:B------:R-:W-:Y:S02]  /*05f0*/  CS2R R20, SRZ ;  /* 0x0000000000147805 */ /* 0x000fe4000001ff00 */
[----:B------:R-:W-:Y:S02]  /*0600*/  @!P2 FSEL R15, R15, R23, P4 ;  /* 0x000000170f0fa208 */ /* 0x000fe40002000000 */
[----:B------:R-:W-:-:S06]  /*0610*/  CS2R R22, SRZ ;  /* 0x0000000000167805 */ /* 0x000fcc000001ff00 */
[----:B------:R1:W2:Y:S01]  /*0620*/  @!P0 LDG.E.128 R20, desc[UR4][R26.64] ;  /* 0x000000041a148981 */ /* 0x0002a2000c1e1d00 */
[C---:B---3--:R-:W-:Y:S02]  /*0630*/  FSETP.GT.AND P3, PT, R16.reuse, R8, PT ;  /* 0x000000081000720b */ /* 0x048fe40003f64000 */
[----:B------:R-:W-:Y:S02]  /*0640*/  FSETP.NAN.AND P5, PT, R16, R16, PT ;  /* 0x000000101000720b */ /* 0x000fe40003fa8000 */
[----:B------:R-:W-:-:S09]  /*0650*/  FSETP.GT.AND P4, PT, R18, R10, PT ;  /* 0x0000000a1200720b */ /* 0x000fd20003f84000 */
[----:B------:R-:W-:Y:S02]  /*0660*/  @!P3 FSEL R16, R16, R8, P5 ;  /* 0x000000081010b208 */ /* 0x000fe40002800000 */
[C---:B------:R-:W-:Y:S02]  /*0670*/  FSETP.GT.AND P5, PT, R17.reuse, R9, PT ;  /* 0x000000091100720b */ /* 0x040fe40003fa4000 */
[----:B------:R-:W-:Y:S02]  /*0680*/  FSETP.NAN.AND P6, PT, R17, R17, PT ;  /* 0x000000111100720b */ /* 0x000fe40003fc8000 */
[----:B------:R-:W-:Y:S01]  /*0690*/  FSETP.GT.AND P2, PT, R19, R11, PT ;  /* 0x0000000b1300720b */ /* 0x000fe20003f44000 */
[----:B-1----:R-:W-:-:S08]  /*06a0*/  VIADD R27, R2, 0x3540 ;  /* 0x00003540021b7836 */ /* 0x002fd00000000000 */
[----:B------:R-:W-:Y:S02]  /*06b0*/  @!P5 FSEL R17, R17, R9, P6 ;  /* 0x000000091111d208 */ /* 0x000fe40003000000 */
[----:B------:R-:W-:-:S04]  /*06c0*/  FSETP.NAN.AND P5, PT, R18, R18, PT ;  /* 0x000000121200720b */ /* 0x000fc80003fa8000 */
[----:B------:R-:W-:Y:S02]  /*06d0*/  @!P4 FSEL R18, R18, R10, P5 ;  /* 0x0000000a1212c208 */ /* 0x000fe40002800000 */
[----:B------:R-:W-:Y:S02]  /*06e0*/  FSETP.NAN.AND P4, PT, R19, R19, PT ;  /* 0x000000131300720b */ /* 0x000fe40003f88000 */
[----:B------:R-:W-:Y:S01]  /*06f0*/  CS2R R8, SRZ ;  /* 0x0000000000087805 */ /* 0x000fe2000001ff00 */
[----:B------:R-:W-:Y:S01]  /*0700*/  IMAD.WIDE R26, R27, 0x4, R24 ;  /* 0x000000041b1a7825 */ /* 0x000fe200078e0218 */
[----:B------:R-:W-:Y:S02]  /*0710*/  @!P2 FSEL R19, R19, R11, P4 ;  /* 0x0000000b1313a208 */ /* 0x000fe40002000000 */
[----:B------:R-:W-:Y:S02]  /*0720*/  CS2R R10, SRZ ;  /* 0x00000000000a7805 */ /* 0x000fe4000001ff00 */
[----:B----4-:R-:W-:-:S04]  /*0730*/  FSETP.NAN.AND P3, PT, R4, R4, PT ;  /* 0x000000040400720b */ /* 0x010fc80003f68000 */
[----:B------:R1:W3:Y:S01]  /*0740*/  @!P1 LDG.E.128 R8, desc[UR4][R26.64] ;  /* 0x000000041a089981 */ /* 0x0002e2000c1e1d00 */
[----:B------:R-:W-:-:S08]  /*0750*/  FSETP.GEU.AND P5, PT, R12, R4, PT ;  /* 0x000000040c00720b */ /* 0x000fd00003fae000 */
[----:B------:R-:W-:Y:S02]  /*0760*/  @!P3 FSEL R4, R4, R12, !P5 ;  /* 0x0000000c0404b208 */ /* 0x000fe40006800000 */
[-C--:B------:R-:W-:Y:S02]  /*0770*/  FSETP.NAN.AND P5, PT, R5, R5.reuse, PT ;  /* 0x000000050500720b */ /* 0x080fe40003fa8000 */
[----:B------:R-:W-:Y:S02]  /*0780*/  FSETP.NAN.AND P4, PT, R6, R6, PT ;  /* 0x000000060600720b */ /* 0x000fe40003f88000 */
[----:B------:R-:W-:Y:S02]  /*0790*/  FSETP.GEU.AND P6, PT, R13, R5, PT ;  /* 0x000000050d00720b */ /* 0x000fe40003fce000 */
[----:B------:R-:W-:-:S07]  /*07a0*/  FSETP.NAN.AND P2, PT, R7, R7, PT ;  /* 0x000000070700720b */ /* 0x000fce0003f48000 */
[----:B------:R-:W-:Y:S02]  /*07b0*/  @!P5 FSEL R5, R5, R13, !P6 ;  /* 0x0000000d0505d208 */ /* 0x000fe40007000000 */
[----:B------:R-:W-:Y:S01]  /*07c0*/  FSETP.GEU.AND P5, PT, R14, R6, PT ;  /* 0x000000060e00720b */ /* 0x000fe20003fae000 */
[----:B-1----:R-:W-:-:S03]  /*07d0*/  VIADD R27, R0, 0x3540 ;  /* 0x00003540001b7836 */ /* 0x002fc60000000000 */
[----:B------:R-:W-:Y:S02]  /*07e0*/  @!P4 FSEL R6, R6, R14, !P5 ;  /* 0x0000000e0606c208 */ /* 0x000fe40006800000 */
[----:B------:R-:W-:Y:S02]  /*07f0*/  FSETP.GEU.AND P4, PT, R15, R7, PT ;  /* 0x000000070f00720b */ /* 0x000fe40003f8e000 */
[----:B------:R-:W-:Y:S01]  /*0800*/  CS2R R12, SRZ ;  /* 0x00000000000c7805 */ /* 0x000fe2000001ff00 */
[----:B------:R-:W-:Y:S01]  /*0810*/  IMAD.WIDE R26, R27, 0x4, R24 ;  /* 0x000000041b1a7825 */ /* 0x000fe200078e0218 */
[----:B------:R-:W-:Y:S02]  /*0820*/  @!P2 FSEL R7, R7, R15, !P4 ;  /* 0x0000000f0707a208 */ /* 0x000fe40006000000 */
[----:B------:R-:W-:-:S06]  /*0830*/  CS2R R14, SRZ ;  /* 0x00000000000e7805 */ /* 0x000fcc000001ff00 */
[----:B------:R1:W4:Y:S02]  /*0840*/  @!P0 LDG.E.128 R12, desc[UR4][R26.64] ;  /* 0x000000041a0c8981 */ /* 0x000324000c1e1d00 */
[----:B-1----:R-:W-:-:S04]  /*0850*/  VIADD R27, R2, 0x3600 ;  /* 0x00003600021b7836 */ /* 0x002fc80000000000 */
[----:B------:R-:W-:Y:S01]  /*0860*/  IMAD.WIDE R26, R27, 0x4, R24 ;  /* 0x000000041b1a7825 */ /* 0x000fe200078e0218 */
[-C--:B--2---:R-:W-:Y:S02]  /*0870*/  FSETP.NAN.AND P3, PT, R20, R20.reuse, PT ;  /* 0x000000141400720b */ /* 0x084fe40003f68000 */
[----:B------:R-:W-:Y:S02]  /*0880*/  FSETP.GEU.AND P5, PT, R16, R20, PT ;  /* 0x000000141000720b */ /* 0x000fe40003fae000 */
[----:B------:R-:W-:-:S09]  /*0890*/  FSETP.NAN.AND P4, PT, R22, R22, PT ;  /* 0x000000161600720b */ /* 0x000fd20003f88000 */
[----:B------:R-:W-:Y:S02]  /*08a0*/  @!P3 FSEL R20, R20, R16, !P5 ;  /* 0x000000101414b208 */ /* 0x000fe40006800000 */
[-C--:B------:R-:W-:Y:S02]  /*08b0*/  FSETP.NAN.AND P5, PT, R21, R21.reuse, PT ;  /* 0x000000151500720b */ /* 0x080fe40003fa8000 */
[----:B------:R-:W-:Y:S02]  /*08c0*/  FSETP.GEU.AND P6, PT, R17, R21, PT ;  /* 0x000000151100720b */ /* 0x000fe40003fce000 */
[----:B------:R-:W-:-:S09]  /*08d0*/  FSETP.NAN.AND P2, PT, R23, R23, PT ;  /* 0x000000171700720b */ /* 0x000fd20003f48000 */
[----:B------:R-:W-:Y:S02]  /*08e0*/  @!P5 FSEL R21, R21, R17, !P6 ;  /* 0x000000111515d208 */ /* 0x000fe40007000000 */
[----:B------:R-:W-:-:S04]  /*08f0*/  FSETP.GEU.AND P5, PT, R18, R22, PT ;  /* 0x000000161200720b */ /* 0x000fc80003fae000 */
[----:B------:R-:W-:Y:S02]  /*0900*/  @!P4 FSEL R22, R22, R18, !P5 ;  /* 0x000000121616c208 */ /* 0x000fe40006800000 */
[----:B------:R-:W-:Y:S02]  /*0910*/  FSETP.GEU.AND P4, PT, R19, R23, PT ;  /* 0x000000171300720b */ /* 0x000fe40003f8e000 */
[----:B------:R-:W-:Y:S02]  /*0920*/  CS2R R16, SRZ ;  /* 0x0000000000107805 */ /* 0x000fe4000001ff00 */
[----:B------:R-:W-:Y:S02]  /*0930*/  @!P2 FSEL R23, R23, R19, !P4 ;  /* 0x000000131717a208 */ /* 0x000fe40006000000 */
[----:B------:R-:W-:-:S06]  /*0940*/  CS2R R18, SRZ ;  /* 0x0000000000127805 */ /* 0x000fcc000001ff00 */
[----:B------:R1:W2:Y:S01]  /*0950*/  @!P1 LDG.E.128 R16, desc[UR4][R26.64] ;  /* 0x000000041a109981 */ /* 0x0002a2000c1e1d00 */
[-C--:B---3--:R-:W-:Y:S02]  /*0960*/  FSETP.NAN.AND P3, PT, R8, R8.reuse, PT ;  /* 0x000000080800720b */ /* 0x088fe40003f68000 */
[----:B------:R-:W-:Y:S02]  /*0970*/  FSETP.GEU.AND P5, PT, R4, R8, PT ;  /* 0x000000080400720b */ /* 0x000fe40003fae000 */
[----:B------:R-:W-:-:S09]  /*0980*/  FSETP.NAN.AND P4, PT, R10, R10, PT ;  /* 0x0000000a0a00720b */ /* 0x000fd20003f88000 */
[----:B------:R-:W-:Y:S02]  /*0990*/  @!P3 FSEL R8, R8, R4, !P5 ;  /* 0x000000040808b208 */ /* 0x000fe40006800000 */
[-C--:B------:R-:W-:Y:S02]  /*09a0*/  FSETP.NAN.AND P5, PT, R9, R9.reuse, PT ;  /* 0x000000090900720b */ /* 0x080fe40003fa8000 */
[----:B------:R-:W-:Y:S02]  /*09b0*/  FSETP.GEU.AND P6, PT, R5, R9, PT ;  /* 0x000000090500720b */ /* 0x000fe40003fce000 */
[----:B------:R-:W-:Y:S01]  /*09c0*/  FSETP.NAN.AND P2, PT, R11, R11, PT ;  /* 0x0000000b0b00720b */ /* 0x000fe20003f48000 */
[----:B-1----:R-:W-:-:S08]  /*09d0*/  VIADD R27, R0, 0x3600 ;  /* 0x00003600001b7836 */ /* 0x002fd00000000000 */
[----:B------:R-:W-:Y:S02]  /*09e0*/  @!P5 FSEL R9, R9, R5, !P6 ;  /* 0x000000050909d208 */ /* 0x000fe40007000000 */
[----:B------:R-:W-:-:S04]  /*09f0*/  FSETP.GEU.AND P5, PT, R6, R10, PT ;  /* 0x0000000a0600720b */ /* 0x000fc80003fae000 */
[----:B------:R-:W-:Y:S02]  /*0a00*/  @!P4 FSEL R10, R10, R6, !P5 ;  /* 0x000000060a0ac208 */ /* 0x000fe40006800000 */
[----:B------:R-:W-:Y:S02]  /*0a10*/  FSETP.GEU.AND P4, PT, R7, R11, PT ;  /* 0x0000000b0700720b */ /* 0x000fe40003f8e000 */
[----:B------:R-:W-:Y:S01]  /*0a20*/  CS2R R4, SRZ ;  /* 0x0000000000047805 */ /* 0x000fe2000001ff00 */
[----:B------:R-:W-:Y:S01]  /*0a30*/  IMAD.WIDE R26, R27, 0x4, R24 ;  /* 0x000000041b1a7825 */ /* 0x000fe200078e0218 */
[----:B------:R-:W-:Y:S02]  /*0a40*/  @!P2 FSEL R11, R11, R7, !P4 ;  /* 0x000000070b0ba208 */ /* 0x000fe40006000000 */
        /* <DEDUP_REMOVED lines=71> */
[----:B------:R-:W-:-:S04]  /*0ec0*/  IMAD.WIDE R26, R27, 0x4, R24 ;  /* 0x000000041b1a7825 */ /* 0x000fc800078e0218 */
[----:B------:R-:W-:Y:S02]  /*0ed0*/  VIADD R31, R2, 0x6c00 ;  /* 0x00006c00021f7836 */ /* 0x000fe40000000000 */
[----:B------:R-:W-:Y:S02]  /*0ee0*/  VIADD R29, R0, 0x6c00 ;  /* 0x00006c00001d7836 */ /* 0x000fe40000000000 */
[----:B------:R-:W-:-:S04]  /*0ef0*/  IMAD.WIDE R30, R31, 0x4, R24 ;  /* 0x000000041f1e7825 */ /* 0x000fc800078e0218 */
        /* <DEDUP_REMOVED lines=32> */
[----:B----4-:R-:W-:-:S02]  /*1100*/  FSETP.NAN.AND P3, PT, R16, R16, PT ;  /* 0x000000101000720b */ /* 0x010fc40003f68000 */
[-C--:B------:R-:W-:Y:S02]  /*1110*/  FSETP.NAN.AND P2, PT, R17, R17.reuse, PT ;  /* 0x000000111100720b */ /* 0x080fe40003f48000 */
[----:B------:R1:W3:Y:S01]  /*1120*/  @!P0 LDG.E.128 R20, desc[UR4][R26.64] ;  /* 0x000000041a148981 */ /* 0x0002e2000c1e1d00 */
[----:B------:R-:W-:Y:S02]  /*1130*/  FSETP.GEU.AND P5, PT, R8, R16, PT ;  /* 0x000000100800720b */ /* 0x000fe40003fae000 */
[----:B------:R-:W-:Y:S02]  /*1140*/  CS2R R24, SRZ ;  /* 0x0000000000187805 */ /* 0x000fe4000001ff00 */
[----:B------:R-:W-:Y:S02]  /*1150*/  FSETP.GEU.AND P4, PT, R9, R17, PT ;  /* 0x000000110900720b */ /* 0x000fe40003f8e000 */
[----:B-1----:R-:W-:Y:S02]  /*1160*/  CS2R R26, SRZ ;  /* 0x00000000001a7805 */ /* 0x002fe4000001ff00 */
[----:B------:R-:W-:-:S02]  /*1170*/  @!P3 FSEL R16, R16, R8, !P5 ;  /* 0x000000081010b208 */ /* 0x000fc40006800000 */
[----:B------:R-:W-:Y:S02]  /*1180*/  @!P2 FSEL R17, R17, R9, !P4 ;  /* 0x000000091111a208 */ /* 0x000fe40006000000 */
[-C--:B------:R-:W-:Y:S01]  /*1190*/  FSETP.NAN.AND P3, PT, R18, R18.reuse, PT ;  /* 0x000000121200720b */ /* 0x080fe20003f68000 */
[----:B------:R-:W4:Y:S01]  /*11a0*/  @!P1 LDG.E.128 R24, desc[UR4][R30.64] ;  /* 0x000000041e189981 */ /* 0x000f22000c1e1d00 */
[-C--:B------:R-:W-:Y:S02]  /*11b0*/  FSETP.NAN.AND P2, PT, R19, R19.reuse, PT ;  /* 0x000000131300720b */ /* 0x080fe40003f48000 */
[----:B------:R-:W-:Y:S02]  /*11c0*/  FSETP.GEU.AND P5, PT, R10, R18, PT ;  /* 0x000000120a00720b */ /* 0x000fe40003fae000 */
[----:B------:R-:W-:Y:S02]  /*11d0*/  FSETP.GEU.AND P4, PT, R11, R19, PT ;  /* 0x000000130b00720b */ /* 0x000fe40003f8e000 */
[----:B------:R-:W-:-:S05]  /*11e0*/  CS2R R8, SRZ ;  /* 0x0000000000087805 */ /* 0x000fca000001ff00 */
[----:B------:R-:W-:Y:S02]  /*11f0*/  @!P3 FSEL R18, R18, R10, !P5 ;  /* 0x0000000a1212b208 */ /* 0x000fe40006800000 */
[----:B------:R-:W-:Y:S02]  /*1200*/  @!P2 FSEL R19, R19, R11, !P4 ;  /* 0x0000000b1313a208 */ /* 0x000fe40006000000 */
[----:B------:R-:W-:-:S06]  /*1210*/  CS2R R10, SRZ ;  /* 0x00000000000a7805 */ /* 0x000fcc000001ff00 */
[----:B------:R-:W5:Y:S01]  /*1220*/  @!P0 LDG.E.128 R8, desc[UR4][R28.64] ;  /* 0x000000041c088981 */ /* 0x000f62000c1e1d00 */
[-C--:B--2---:R-:W-:Y:S02]  /*1230*/  FSETP.NAN.AND P3, PT, R4, R4.reuse, PT ;  /* 0x000000040400720b */ /* 0x084fe40003f68000 */
[----:B------:R-:W-:Y:S02]  /*1240*/  FSETP.GEU.AND P5, PT, R12, R4, PT ;  /* 0x000000040c00720b */ /* 0x000fe40003fae000 */
[----:B------:R-:W-:Y:S02]  /*1250*/  FSETP.NAN.AND P2, PT, R5, R5, PT ;  /* 0x000000050500720b */ /* 0x000fe40003f48000 */
[----:B------:R-:W-:-:S07]  /*1260*/  FSETP.NAN.AND P4, PT, R7, R7, PT ;  /* 0x000000070700720b */ /* 0x000fce0003f88000 */
[----:B------:R-:W-:Y:S02]  /*1270*/  @!P3 FSEL R4, R4, R12, !P5 ;  /* 0x0000000c0404b208 */ /* 0x000fe40006800000 */
[-C--:B------:R-:W-:Y:S02]  /*1280*/  FSETP.NAN.AND P3, PT, R6, R6.reuse, PT ;  /* 0x000000060600720b */ /* 0x080fe40003f68000 */
[----:B------:R-:W-:Y:S02]  /*1290*/  FSETP.GEU.AND P6, PT, R13, R5, PT ;  /* 0x000000050d00720b */ /* 0x000fe40003fce000 */
[----:B------:R-:W-:Y:S02]  /*12a0*/  FSETP.GEU.AND P5, PT, R14, R6, PT ;  /* 0x000000060e00720b */ /* 0x000fe40003fae000 */
[----:B------:R-:W-:Y:S02]  /*12b0*/  @!P2 FSEL R5, R5, R13, !P6 ;  /* 0x0000000d0505a208 */ /* 0x000fe40007000000 */
[----:B------:R-:W1:Y:S05]  /*12c0*/  LDC.64 R12, c[0x0][0x218] ;  /* 0x00008600ff0c7b82 */ /* 0x000e6a0000000a00 */
[----:B------:R-:W-:-:S02]  /*12d0*/  @!P3 FSEL R6, R6, R14, !P5 ;  /* 0x0000000e0606b208 */ /* 0x000fc40006800000 */
[----:B------:R-:W-:-:S04]  /*12e0*/  FSETP.GEU.AND P5, PT, R15, R7, PT ;  /* 0x000000070f00720b */ /* 0x000fc80003fae000 */
[----:B------:R-:W-:Y:S02]  /*12f0*/  @!P4 FSEL R7, R7, R15, !P5 ;  /* 0x0000000f0707c208 */ /* 0x000fe40006800000 */
[----:B---3--:R-:W-:Y:S02]  /*1300*/  FSETP.NAN.AND P2, PT, R20, R20, PT ;  /* 0x000000141400720b */ /* 0x008fe40003f48000 */
[-C--:B------:R-:W-:Y:S02]  /*1310*/  FSETP.NAN.AND P3, PT, R21, R21.reuse, PT ;  /* 0x000000151500720b */ /* 0x080fe40003f68000 */
[----:B------:R-:W-:Y:S02]  /*1320*/  FSETP.NAN.AND P4, PT, R22, R22, PT ;  /* 0x000000161600720b */ /* 0x000fe40003f88000 */
[----:B------:R-:W-:Y:S02]  /*1330*/  FSETP.GEU.AND P6, PT, R16, R20, PT ;  /* 0x000000141000720b */ /* 0x000fe40003fce000 */
[----:B------:R-:W-:-:S05]  /*1340*/  FSETP.GEU.AND P5, PT, R17, R21, PT ;  /* 0x000000151100720b */ /* 0x000fca0003fae000 */
[----:B------:R-:W-:Y:S02]  /*1350*/  @!P2 FSEL R20, R20, R16, !P6 ;  /* 0x000000101414a208 */ /* 0x000fe40007000000 */
[----:B------:R-:W-:Y:S02]  /*1360*/  FSETP.NAN.AND P2, PT, R23, R23, PT ;  /* 0x000000171700720b */ /* 0x000fe40003f48000 */
[----:B------:R-:W-:Y:S02]  /*1370*/  @!P3 FSEL R21, R21, R17, !P5 ;  /* 0x000000111515b208 */ /* 0x000fe40006800000 */
[----:B----4-:R-:W-:Y:S02]  /*1380*/  FSETP.NAN.AND P3, PT, R24, R24, PT ;  /* 0x000000181800720b */ /* 0x010fe40003f68000 */
[----:B------:R-:W-:Y:S02]  /*1390*/  FSETP.GEU.AND P5, PT, R18, R22, PT ;  /* 0x000000161200720b */ /* 0x000fe40003fae000 */
[----:B------:R-:W-:-:S02]  /*13a0*/  FSETP.GEU.AND P6, PT, R19, R23, PT ;  /* 0x000000171300720b */ /* 0x000fc40003fce000 */
[----:B------:R-:W-:Y:S02]  /*13b0*/  @!P4 FSEL R22, R22, R18, !P5 ;  /* 0x000000121616c208 */ /* 0x000fe40006800000 */
[----:B------:R-:W-:Y:S02]  /*13c0*/  FSETP.NAN.AND P4, PT, R25, R25, PT ;  /* 0x000000191900720b */ /* 0x000fe40003f88000 */
[----:B------:R-:W-:Y:S02]  /*13d0*/  FSETP.GEU.AND P5, PT, R4, R24, PT ;  /* 0x000000180400720b */ /* 0x000fe40003fae000 */
[----:B------:R-:W-:Y:S02]  /*13e0*/  @!P2 FSEL R23, R23, R19, !P6 ;  /* 0x000000131717a208 */ /* 0x000fe40007000000 */
[----:B------:R-:W-:Y:S02]  /*13f0*/  FSETP.NAN.AND P2, PT, R26, R26, PT ;  /* 0x0000001a1a00720b */ /* 0x000fe40003f48000 */
[----:B------:R-:W-:-:S02]  /*1400*/  @!P3 SEL R24, R24, R4, !P5 ;  /* 0x000000041818b207 */ /* 0x000fc40006800000 */
[----:B------:R-:W-:Y:S02]  /*1410*/  FSETP.GEU.AND P3, PT, R5, R25, PT ;  /* 0x000000190500720b */ /* 0x000fe40003f6e000 */
[----:B------:R-:W-:Y:S02]  /*1420*/  FSETP.NAN.AND P5, PT, R27, R27, PT ;  /* 0x0000001b1b00720b */ /* 0x000fe40003fa8000 */
[----:B------:R-:W-:Y:S02]  /*1430*/  @!P4 SEL R25, R25, R5, !P3 ;  /* 0x000000051919c207 */ /* 0x000fe40005800000 */
[----:B------:R-:W-:Y:S02]  /*1440*/  FSETP.GEU.AND P4, PT, R6, R26, PT ;  /* 0x0000001a0600720b */ /* 0x000fe40003f8e000 */
[----:B-----5:R-:W-:Y:S02]  /*1450*/  FSETP.NAN.AND P3, PT, R8, R8, PT ;  /* 0x000000080800720b */ /* 0x020fe40003f68000 */
[----:B------:R-:W-:-:S02]  /*1460*/  @!P2 SEL R26, R26, R6, !P4 ;  /* 0x000000061a1aa207 */ /* 0x000fc40006000000 */
[----:B------:R-:W-:Y:S02]  /*1470*/  FSETP.GEU.AND P4, PT, R7, R27, PT ;  /* 0x0000001b0700720b */ /* 0x000fe40003f8e000 */
[----:B------:R-:W-:Y:S02]  /*1480*/  FSETP.NAN.AND P2, PT, R9, R9, PT ;  /* 0x000000090900720b */ /* 0x000fe40003f48000 */
[----:B------:R-:W-:Y:S02]  /*1490*/  @!P5 SEL R27, R27, R7, !P4 ;  /* 0x000000071b1bd207 */ /* 0x000fe40006000000 */
[----:B------:R-:W-:Y:S02]  /*14a0*/  FSETP.GEU.AND P6, PT, R20, R8, PT ;  /* 0x000000081400720b */ /* 0x000fe40003fce000 */
[----:B------:R-:W-:Y:S02]  /*14b0*/  FSETP.NAN.AND P4, PT, R10, R10, PT ;  /* 0x0000000a0a00720b */ /* 0x000fe40003f88000 */
[----:B------:R-:W-:-:S02]  /*14c0*/  FSETP.NAN.AND P5, PT, R11, R11, PT ;  /* 0x0000000b0b00720b */ /* 0x000fc40003fa8000 */
[----:B------:R-:W-:Y:S01]  /*14d0*/  @!P3 SEL R8, R8, R20, !P6 ;  /* 0x000000140808b207 */ /* 0x000fe20007000000 */
[----:B-1----:R-:W-:Y:S01]  /*14e0*/  IMAD.WIDE R2, R3, 0x4, R12 ;  /* 0x0000000403027825 */ /* 0x002fe200078e020c */
[----:B------:R-:W-:-:S04]  /*14f0*/  FSETP.GEU.AND P3, PT, R21, R9, PT ;  /* 0x000000091500720b */ /* 0x000fc80003f6e000 */
[----:B------:R-:W-:Y:S01]  /*1500*/  @!P2 SEL R9, R9, R21, !P3 ;  /* 0x000000150909a207 */ /* 0x000fe20005800000 */
[----:B------:R1:W-:Y:S01]  /*1510*/  @!P1 STG.E.128 desc[UR4][R2.64], R24 ;  /* 0x0000001802009986 */ /* 0x0003e2000c101d04 */
[----:B------:R-:W-:Y:S02]  /*1520*/  FSETP.GEU.AND P2, PT, R22, R10, PT ;  /* 0x0000000a1600720b */ /* 0x000fe40003f4e000 */
[----:B------:R-:W-:Y:S02]  /*1530*/  FSETP.GEU.AND P3, PT, R23, R11, PT ;  /* 0x0000000b1700720b */ /* 0x000fe40003f6e000 */
[----:B------:R-:W-:Y:S02]  /*1540*/  @!P4 SEL R10, R10, R22, !P2 ;  /* 0x000000160a0ac207 */ /* 0x000fe40005000000 */
[----:B------:R-:W-:Y:S01]  /*1550*/  @!P5 SEL R11, R11, R23, !P3 ;  /* 0x000000170b0bd207 */ /* 0x000fe20005800000 */
[----:B------:R-:W-:Y:S08]  /*1560*/  @P0 EXIT ;  /* 0x000000000000094d */ /* 0x000ff00003800000 */
[----:B------:R-:W-:Y:S01]  /*1570*/  STG.E.128 desc[UR4][R2.64+0x800], R8 ;  /* 0x0008000802007986 */ /* 0x000fe2000c101d04 */
[----:B------:R-:W-:Y:S05]  /*1580*/  EXIT ;  /* 0x000000000000794d */ /* 0x000fea0003800000 */
.L_x_0:
[----:B------:R-:W-:-:S00]  /*1590*/  BRA `(.L_x_0) ;  /* 0xfffffffc00fc7947 */ /* 0x000fc0000383ffff */
[----:B------:R-:W-:-:S00]  /*15a0*/  NOP ;  /* 0x0000000000007918 */ /* 0x000fc00000000000 */
        /* <DEDUP_REMOVED lines=13> */
.L_x_1:


//--------------------- .nv.constant0.triton_poi_fused__native_batch_norm_legit_no_training_max_pool2d_with_indices_relu_13 --------------------------
	.section	.nv.constant0.triton_poi_fused__native_batch_norm_legit_no_training_max_pool2d_with_indices_relu_13,"a",@progbits
	.sectionflags	@""
	.align	4
.nv.constant0.triton_poi_fused__native_batch_norm_legit_no_training_max_pool2d_with_indices_relu_13:
	.zero		548
